//
// Generated by NVIDIA NVVM Compiler
//
// Compiler Build ID: CL-36424714
// Cuda compilation tools, release 13.0, V13.0.88
// Based on NVVM 20.0.0
//

.version 9.0
.target sm_100
.address_size 64

	// .globl	_Z19KernelTinhTong2MangPiS_S_

.visible .entry _Z19KernelTinhTong2MangPiS_S_(
	.param .u64 .ptr .align 1 _Z19KernelTinhTong2MangPiS_S__param_0,
	.param .u64 .ptr .align 1 _Z19KernelTinhTong2MangPiS_S__param_1,
	.param .u64 .ptr .align 1 _Z19KernelTinhTong2MangPiS_S__param_2
)
{
	.reg .b32 	%r<18>;
	.reg .b64 	%rd<11>;

	ld.param.u64 	%rd1, [_Z19KernelTinhTong2MangPiS_S__param_0];
	ld.param.u64 	%rd2, [_Z19KernelTinhTong2MangPiS_S__param_1];
	ld.param.u64 	%rd3, [_Z19KernelTinhTong2MangPiS_S__param_2];
	mov.u32 	%r1, %ctaid.x;
	mov.u32 	%r2, %ntid.x;
	mov.u32 	%r3, %tid.x;
	mad.lo.s32 	%r4, %r1, %r2, %r3;
	shl.b32 	%r5, %r4, 2;
	cvta.to.global.u64 	%rd4, %rd1;
	cvta.to.global.u64 	%rd5, %rd2;
	cvta.to.global.u64 	%rd6, %rd3;
	mul.wide.s32 	%rd7, %r5, 4;
	add.s64 	%rd8, %rd4, %rd7;
	ld.global.u32 	%r6, [%rd8];
	add.s64 	%rd9, %rd5, %rd7;
	ld.global.u32 	%r7, [%rd9];
	add.s32 	%r8, %r7, %r6;
	add.s64 	%rd10, %rd6, %rd7;
	st.global.u32 	[%rd10], %r8;
	ld.global.u32 	%r9, [%rd8+4];
	ld.global.u32 	%r10, [%rd9+4];
	add.s32 	%r11, %r10, %r9;
	st.global.u32 	[%rd10+4], %r11;
	ld.global.u32 	%r12, [%rd8+8];
	ld.global.u32 	%r13, [%rd9+8];
	add.s32 	%r14, %r13, %r12;
	st.global.u32 	[%rd10+8], %r14;
	ld.global.u32 	%r15, [%rd8+12];
	ld.global.u32 	%r16, [%rd9+12];
	add.s32 	%r17, %r16, %r15;
	st.global.u32 	[%rd10+12], %r17;
	ret;

}


// ===== COMPILED SASS (sm_100) =====

	.target	sm_100

	.elftype	@"ET_EXEC"


//--------------------- .note.nv.tkinfo           --------------------------
	.section	.note.nv.tkinfo,"",@"SHT_NOTE"
	.sectionflags	@"SHF_NOTE_NV_TKINFO"
	.tkinfo
        /*0018*/ 	.word	0x00000002
        /*0030*/ 	.string	""
        /*0030*/ 	.string	"ptxas"
        /*0030*/ 	.string	"Cuda compilation tools, release 13.0, V13.0.88"
        /*0030*/ 	.string	"Build cuda_13.0.r13.0/compiler.36424714_0"
        /*0030*/ 	.string	"-arch sm_100 -m 64 "



//--------------------- .note.nv.cuinfo           --------------------------
	.section	.note.nv.cuinfo,"",@"SHT_NOTE"
	.sectionflags	@"SHF_NOTE_NV_CUINFO"
        /*0018*/ 	.short	0x0002
        /*001a*/ 	.short	0x0064
        /*001c*/ 	.short	0x0082
	.zero		2


//--------------------- .nv.info                  --------------------------
	.section	.nv.info,"",@"SHT_CUDA_INFO"
	.align	4


	//----- nvinfo : EIATTR_REGCOUNT
	.align		4
        /*0000*/ 	.byte	0x04, 0x2f
        /*0002*/ 	.short	(.L_1 - .L_0)
	.align		4
.L_0:
        /*0004*/ 	.word	index@(_Z19KernelTinhTong2MangPiS_S_)
        /*0008*/ 	.word	0x00000012


	//----- nvinfo : EIATTR_FRAME_SIZE
	.align		4
.L_1:
        /*000c*/ 	.byte	0x04, 0x11
        /*000e*/ 	.short	(.L_3 - .L_2)
	.align		4
.L_2:
        /*0010*/ 	.word	index@(_Z19KernelTinhTong2MangPiS_S_)
        /*0014*/ 	.word	0x00000000


	//----- nvinfo : EIATTR_MIN_STACK_SIZE
	.align		4
.L_3:
        /*0018*/ 	.byte	0x04, 0x12
        /*001a*/ 	.short	(.L_5 - .L_4)
	.align		4
.L_4:
        /*001c*/ 	.word	index@(_Z19KernelTinhTong2MangPiS_S_)
        /*0020*/ 	.word	0x00000000
.L_5:


//--------------------- .nv.compat                --------------------------
	.section	.nv.compat,"",@"SHT_CUDA_COMPAT_INFO"
	.align	4
        /*0000*/ 	.byte	0x02, 0x09, 0x00, 0x00, 0x02, 0x02, 0x01, 0x00, 0x02, 0x05, 0x05, 0x00, 0x03, 0x07, 0x01, 0x01
        /*0010*/ 	.byte	0x02, 0x03, 0x00, 0x00, 0x02, 0x06, 0x01, 0x00, 0x04, 0x0b, 0x08, 0x00, 0x09, 0x00, 0x00, 0x00
        /*0020*/ 	.byte	0x00, 0x00, 0x00, 0x00


//--------------------- .nv.info._Z19KernelTinhTong2MangPiS_S_ --------------------------
	.section	.nv.info._Z19KernelTinhTong2MangPiS_S_,"",@"SHT_CUDA_INFO"
	.sectionflags	@""
	.align	4


	//----- nvinfo : EIATTR_CUDA_API_VERSION
	.align		4
        /*0000*/ 	.byte	0x04, 0x37
        /*0002*/ 	.short	(.L_7 - .L_6)
.L_6:
        /*0004*/ 	.word	0x00000082


	//----- nvinfo : EIATTR_KPARAM_INFO
	.align		4
.L_7:
        /*0008*/ 	.byte	0x04, 0x17
        /*000a*/ 	.short	(.L_9 - .L_8)
.L_8:
        /*000c*/ 	.word	0x00000000
        /*0010*/ 	.short	0x0002
        /*0012*/ 	.short	0x0010
        /*0014*/ 	.byte	0x00, 0xf5, 0x21, 0x00


	//----- nvinfo : EIATTR_KPARAM_INFO
	.align		4
.L_9:
        /*0018*/ 	.byte	0x04, 0x17
        /*001a*/ 	.short	(.L_11 - .L_10)
.L_10:
        /*001c*/ 	.word	0x00000000
        /*0020*/ 	.short	0x0001
        /*0022*/ 	.short	0x0008
        /*0024*/ 	.byte	0x00, 0xf5, 0x21, 0x00


	//----- nvinfo : EIATTR_KPARAM_INFO
	.align		4
.L_11:
        /*0028*/ 	.byte	0x04, 0x17
        /*002a*/ 	.short	(.L_13 - .L_12)
.L_12:
        /*002c*/ 	.word	0x00000000
        /*0030*/ 	.short	0x0000
        /*0032*/ 	.short	0x0000
        /*0034*/ 	.byte	0x00, 0xf5, 0x21, 0x00


	//----- nvinfo : EIATTR_SPARSE_MMA_MASK
	.align		4
.L_13:
        /*0038*/ 	.byte	0x03, 0x50
        /*003a*/ 	.short	0x0000


	//----- nvinfo : EIATTR_MAXREG_COUNT
	.align		4
        /*003c*/ 	.byte	0x03, 0x1b
        /*003e*/ 	.short	0x00ff


	//----- nvinfo : EIATTR_MERCURY_ISA_VERSION
	.align		4
        /*0040*/ 	.byte	0x03, 0x5f
        /*0042*/ 	.short	0x0101


	//----- nvinfo : EIATTR_VRC_CTA_INIT_COUNT
	.align		4
        /*0044*/ 	.byte	0x02, 0x4a
	.zero		1
	.zero		1


	//----- nvinfo : EIATTR_EXIT_INSTR_OFFSETS
	.align		4
        /*0048*/ 	.byte	0x04, 0x1c
        /*004a*/ 	.short	(.L_15 - .L_14)


	//   ....[0]....
.L_14:
        /*004c*/ 	.word	0x000001d0


	//----- nvinfo : EIATTR_CBANK_PARAM_SIZE
	.align		4
.L_15:
        /*0050*/ 	.byte	0x03, 0x19
        /*0052*/ 	.short	0x0018


	//----- nvinfo : EIATTR_PARAM_CBANK
	.align		4
        /*0054*/ 	.byte	0x04, 0x0a
        /*0056*/ 	.short	(.L_17 - .L_16)
	.align		4
.L_16:
        /*0058*/ 	.word	index@(.nv.constant0._Z19KernelTinhTong2MangPiS_S_)
        /*005c*/ 	.short	0x0380
        /*005e*/ 	.short	0x0018


	//----- nvinfo : EIATTR_SW_WAR
	.align		4
.L_17:
        /*0060*/ 	.byte	0x04, 0x36
        /*0062*/ 	.short	(.L_19 - .L_18)
.L_18:
        /*0064*/ 	.word	0x00000008
.L_19:


//--------------------- .nv.callgraph             --------------------------
	.section	.nv.callgraph,"",@"SHT_CUDA_CALLGRAPH"
	.align	4
	.sectionentsize	8
	.align		4
        /*0000*/ 	.word	0x00000000
	.align		4
        /*0004*/ 	.word	0xffffffff
	.align		4
        /*0008*/ 	.word	0x00000000
	.align		4
        /*000c*/ 	.word	0xfffffffe
	.align		4
        /*0010*/ 	.word	0x00000000
	.align		4
        /*0014*/ 	.word	0xfffffffd
	.align		4
        /*0018*/ 	.word	0x00000000
	.align		4
        /*001c*/ 	.word	0xfffffffc


//--------------------- .text._Z19KernelTinhTong2MangPiS_S_ --------------------------
	.section	.text._Z19KernelTinhTong2MangPiS_S_,"ax",@progbits
	.align	128
        .global         _Z19KernelTinhTong2MangPiS_S_
        .type           _Z19KernelTinhTong2MangPiS_S_,@function
        .size           _Z19KernelTinhTong2MangPiS_S_,(.L_x_1 - _Z19KernelTinhTong2MangPiS_S_)
        .other          _Z19KernelTinhTong2MangPiS_S_,@"STO_CUDA_ENTRY STV_DEFAULT"
_Z19KernelTinhTong2MangPiS_S_:
.text._Z19KernelTinhTong2MangPiS_S_:
[----:B------:R-:W-:Y:S01]  /*0000*/  LDC R1, c[0x0][0x37c] ;  /* 0x0000df00ff017b82 */ /* 0x000fe20000000800 */
[----:B------:R-:W0:Y:S07]  /*0010*/  S2R R7, SR_TID.X ;  /* 0x0000000000077919 */ /* 0x000e2e0000002100 */
[----:B------:R-:W0:Y:S01]  /*0020*/  S2UR UR6, SR_CTAID.X ;  /* 0x00000000000679c3 */ /* 0x000e220000002500 */
[----:B------:R-:W1:Y:S07]  /*0030*/  LDCU.64 UR4, c[0x0][0x358] ;  /* 0x00006b00ff0477ac */ /* 0x000e6e0008000a00 */
[----:B------:R-:W0:Y:S08]  /*0040*/  LDC R0, c[0x0][0x360] ;  /* 0x0000d800ff007b82 */ /* 0x000e300000000800 */
[----:B------:R-:W2:Y:S08]  /*0050*/  LDC.64 R2, c[0x0][0x380] ;  /* 0x0000e000ff027b82 */ /* 0x000eb00000000a00 */
[----:B------:R-:W3:Y:S01]  /*0060*/  LDC.64 R4, c[0x0][0x388] ;  /* 0x0000e200ff047b82 */ /* 0x000ee20000000a00 */
[----:B0-----:R-:W-:-:S07]  /*0070*/  IMAD R0, R0, UR6, R7 ;  /* 0x0000000600007c24 */ /* 0x001fce000f8e0207 */
[----:B------:R-:W0:Y:S01]  /*0080*/  LDC.64 R6, c[0x0][0x390] ;  /* 0x0000e400ff067b82 */ /* 0x000e220000000a00 */
[----:B------:R-:W-:-:S05]  /*0090*/  SHF.L.U32 R9, R0, 0x2, RZ ;  /* 0x0000000200097819 */ /* 0x000fca00000006ff */
[----:B--2---:R-:W-:-:S05]  /*00a0*/  IMAD.WIDE R2, R9, 0x4, R2 ;  /* 0x0000000409027825 */ /* 0x004fca00078e0202 */
[----:B-1----:R-:W2:Y:S01]  /*00b0*/  LDG.E R0, desc[UR4][R2.64] ;  /* 0x0000000402007981 */ /* 0x002ea2000c1e1900 */
[----:B---3--:R-:W-:-:S05]  /*00c0*/  IMAD.WIDE R4, R9, 0x4, R4 ;  /* 0x0000000409047825 */ /* 0x008fca00078e0204 */
[----:B------:R-:W2:Y:S01]  /*00d0*/  LDG.E R11, desc[UR4][R4.64] ;  /* 0x00000004040b7981 */ /* 0x000ea2000c1e1900 */
[----:B0-----:R-:W-:Y:S01]  /*00e0*/  IMAD.WIDE R6, R9, 0x4, R6 ;  /* 0x0000000409067825 */ /* 0x001fe200078e0206 */
[----:B--2---:R-:W-:-:S05]  /*00f0*/  IADD3 R11, PT, PT, R0, R11, RZ ;  /* 0x0000000b000b7210 */ /* 0x004fca0007ffe0ff */
[----:B------:R-:W-:Y:S04]  /*0100*/  STG.E desc[UR4][R6.64], R11 ;  /* 0x0000000b06007986 */ /* 0x000fe8000c101904 */
[----:B------:R-:W2:Y:S04]  /*0110*/  LDG.E R0, desc[UR4][R2.64+0x4] ;  /* 0x0000040402007981 */ /* 0x000ea8000c1e1900 */
[----:B------:R-:W2:Y:S02]  /*0120*/  LDG.E R9, desc[UR4][R4.64+0x4] ;  /* 0x0000040404097981 */ /* 0x000ea4000c1e1900 */
        /* <DEDUP_REMOVED lines=9> */
[----:B------:R-:W-:Y:S01]  /*01c0*/  STG.E desc[UR4][R6.64+0xc], R15 ;  /* 0x00000c0f06007986 */ /* 0x000fe2000c101904 */
[----:B------:R-:W-:Y:S05]  /*01d0*/  EXIT ;  /* 0x000000000000794d */ /* 0x000fea0003800000 */
.L_x_0:
[----:B------:R-:W-:-:S00]  /*01e0*/  BRA `(.L_x_0) ;  /* 0xfffffffc00fc7947 */ /* 0x000fc0000383ffff */
[----:B------:R-:W-:-:S00]  /*01f0*/  NOP ;  /* 0x0000000000007918 */ /* 0x000fc00000000000 */
        /* <DEDUP_REMOVED lines=8> */
.L_x_1:


//--------------------- .nv.shared.reserved.0     --------------------------
	.section	.nv.shared.reserved.0,"aw",@nobits
	.weak		__nv_reservedSMEM_offset_0_alias
	.size		__nv_reservedSMEM_offset_0_alias, 0, 64
	.other		__nv_reservedSMEM_offset_0_alias,@"STO_CUDA_RESERVED_SHARED STV_DEFAULT"
__nv_reservedSMEM_offset_0_alias:
	.zero		0
	.zero		64


//--------------------- .nv.constant0._Z19KernelTinhTong2MangPiS_S_ --------------------------
	.section	.nv.constant0._Z19KernelTinhTong2MangPiS_S_,"a",@progbits
	.sectionflags	@""
	.align	4
.nv.constant0._Z19KernelTinhTong2MangPiS_S_:
	.zero		920


//--------------------- SYMBOLS --------------------------

	.type		.nv.reservedSmem.offset0,@object
	.size		.nv.reservedSmem.offset0,0x4
